//
// Generated by NVIDIA NVVM Compiler
//
// Compiler Build ID: CL-36424714
// Cuda compilation tools, release 13.0, V13.0.88
// Based on NVVM 20.0.0
//

.version 9.0
.target sm_100
.address_size 64

	// .globl	_Z12helloFromGPUv
.extern .func  (.param .b32 func_retval0) vprintf
(
	.param .b64 vprintf_param_0,
	.param .b64 vprintf_param_1
)
;
.global .align 1 .b8 $str[19] = {104, 101, 108, 108, 111, 32, 102, 114, 111, 109, 32, 71, 80, 85, 37, 100, 33, 10};

.visible .entry _Z12helloFromGPUv()
{
	.local .align 8 .b8 	__local_depot0[8];
	.reg .b64 	%SP;
	.reg .b64 	%SPL;
	.reg .pred 	%p<2>;
	.reg .b32 	%r<5>;
	.reg .b64 	%rd<5>;

	mov.u64 	%SPL, __local_depot0;
	cvta.local.u64 	%SP, %SPL;
	mov.u32 	%r1, %tid.x;
	setp.ne.s32 	%p1, %r1, 5;
	@%p1 bra 	$L__BB0_2;
	add.u64 	%rd1, %SP, 0;
	add.u64 	%rd2, %SPL, 0;
	mov.b32 	%r2, 5;
	st.local.u32 	[%rd2], %r2;
	mov.u64 	%rd3, $str;
	cvta.global.u64 	%rd4, %rd3;
	{ // callseq 0, 0
	.param .b64 param0;
	st.param.b64 	[param0], %rd4;
	.param .b64 param1;
	st.param.b64 	[param1], %rd1;
	.param .b32 retval0;
	call.uni (retval0), 
	vprintf, 
	(
	param0, 
	param1
	);
	ld.param.b32 	%r3, [retval0];
	} // callseq 0
$L__BB0_2:
	ret;

}


// ===== COMPILED SASS (sm_100) =====

	.target	sm_100

	.elftype	@"ET_EXEC"


//--------------------- .note.nv.tkinfo           --------------------------
	.section	.note.nv.tkinfo,"",@"SHT_NOTE"
	.sectionflags	@"SHF_NOTE_NV_TKINFO"
	.tkinfo
        /*0018*/ 	.word	0x00000002
        /*0030*/ 	.string	""
        /*0030*/ 	.string	"ptxas"
        /*0030*/ 	.string	"Cuda compilation tools, release 13.0, V13.0.88"
        /*0030*/ 	.string	"Build cuda_13.0.r13.0/compiler.36424714_0"
        /*0030*/ 	.string	"-arch sm_100 -m 64 "



//--------------------- .note.nv.cuinfo           --------------------------
	.section	.note.nv.cuinfo,"",@"SHT_NOTE"
	.sectionflags	@"SHF_NOTE_NV_CUINFO"
        /*0018*/ 	.short	0x0002
        /*001a*/ 	.short	0x0064
        /*001c*/ 	.short	0x0082
	.zero		2


//--------------------- .nv.info                  --------------------------
	.section	.nv.info,"",@"SHT_CUDA_INFO"
	.align	4


	//----- nvinfo : EIATTR_REGCOUNT
	.align		4
        /*0000*/ 	.byte	0x04, 0x2f
        /*0002*/ 	.short	(.L_2 - .L_1)
	.align		4
.L_1:
        /*0004*/ 	.word	index@(_Z12helloFromGPUv)
        /*0008*/ 	.word	0x00000018


	//----- nvinfo : EIATTR_FRAME_SIZE
	.align		4
.L_2:
        /*000c*/ 	.byte	0x04, 0x11
        /*000e*/ 	.short	(.L_4 - .L_3)
	.align		4
.L_3:
        /*0010*/ 	.word	index@(_Z12helloFromGPUv)
        /*0014*/ 	.word	0x00000008


	//----- nvinfo : EIATTR_MIN_STACK_SIZE
	.align		4
.L_4:
        /*0018*/ 	.byte	0x04, 0x12
        /*001a*/ 	.short	(.L_6 - .L_5)
	.align		4
.L_5:
        /*001c*/ 	.word	index@(_Z12helloFromGPUv)
        /*0020*/ 	.word	0x00000008
.L_6:


//--------------------- .nv.compat                --------------------------
	.section	.nv.compat,"",@"SHT_CUDA_COMPAT_INFO"
	.align	4
        /*0000*/ 	.byte	0x02, 0x09, 0x00, 0x00, 0x02, 0x02, 0x01, 0x00, 0x02, 0x05, 0x05, 0x00, 0x03, 0x07, 0x01, 0x01
        /*0010*/ 	.byte	0x02, 0x03, 0x00, 0x00, 0x02, 0x06, 0x01, 0x00, 0x04, 0x0b, 0x08, 0x00, 0x09, 0x00, 0x00, 0x00
        /*0020*/ 	.byte	0x00, 0x00, 0x00, 0x00


//--------------------- .nv.info._Z12helloFromGPUv --------------------------
	.section	.nv.info._Z12helloFromGPUv,"",@"SHT_CUDA_INFO"
	.sectionflags	@""
	.align	4


	//----- nvinfo : EIATTR_CUDA_API_VERSION
	.align		4
        /*0000*/ 	.byte	0x04, 0x37
        /*0002*/ 	.short	(.L_8 - .L_7)
.L_7:
        /*0004*/ 	.word	0x00000082


	//----- nvinfo : EIATTR_SPARSE_MMA_MASK
	.align		4
.L_8:
        /*0008*/ 	.byte	0x03, 0x50
        /*000a*/ 	.short	0x0000


	//----- nvinfo : EIATTR_MAXREG_COUNT
	.align		4
        /*000c*/ 	.byte	0x03, 0x1b
        /*000e*/ 	.short	0x00ff


	//----- nvinfo : EIATTR_EXTERNS
	.align		4
        /*0010*/ 	.byte	0x04, 0x0f
        /*0012*/ 	.short	(.L_10 - .L_9)


	//   ....[0]....
	.align		4
.L_9:
        /*0014*/ 	.word	index@(vprintf)


	//----- nvinfo : EIATTR_MERCURY_ISA_VERSION
	.align		4
.L_10:
        /*0018*/ 	.byte	0x03, 0x5f
        /*001a*/ 	.short	0x0101


	//----- nvinfo : EIATTR_VRC_CTA_INIT_COUNT
	.align		4
        /*001c*/ 	.byte	0x02, 0x4a
	.zero		1
	.zero		1


	//----- nvinfo : EIATTR_SYSCALL_OFFSETS
	.align		4
        /*0020*/ 	.byte	0x04, 0x46
        /*0022*/ 	.short	(.L_12 - .L_11)


	//   ....[0]....
.L_11:
        /*0024*/ 	.word	0x00000110


	//----- nvinfo : EIATTR_EXIT_INSTR_OFFSETS
	.align		4
.L_12:
        /*0028*/ 	.byte	0x04, 0x1c
        /*002a*/ 	.short	(.L_14 - .L_13)


	//   ....[0]....
.L_13:
        /*002c*/ 	.word	0x00000080


	//   ....[1]....
        /*0030*/ 	.word	0x00000120


	//----- nvinfo : EIATTR_CRS_STACK_SIZE
	.align		4
.L_14:
        /*0034*/ 	.byte	0x04, 0x1e
        /*0036*/ 	.short	(.L_16 - .L_15)
.L_15:
        /*0038*/ 	.word	0x00000000


	//----- nvinfo : EIATTR_SW_WAR
	.align		4
.L_16:
        /*003c*/ 	.byte	0x04, 0x36
        /*003e*/ 	.short	(.L_18 - .L_17)
.L_17:
        /*0040*/ 	.word	0x00000008
.L_18:


//--------------------- .nv.callgraph             --------------------------
	.section	.nv.callgraph,"",@"SHT_CUDA_CALLGRAPH"
	.align	4
	.sectionentsize	8
	.align		4
        /*0000*/ 	.word	0x00000000
	.align		4
        /*0004*/ 	.word	0xffffffff
	.align		4
        /*0008*/ 	.word	index@(_Z12helloFromGPUv)
	.align		4
        /*000c*/ 	.word	index@(vprintf)
	.align		4
        /*0010*/ 	.word	0x00000000
	.align		4
        /*0014*/ 	.word	0xfffffffe
	.align		4
        /*0018*/ 	.word	0x00000000
	.align		4
        /*001c*/ 	.word	0xfffffffd
	.align		4
        /*0020*/ 	.word	0x00000000
	.align		4
        /*0024*/ 	.word	0xfffffffc


//--------------------- .nv.constant4             --------------------------
	.section	.nv.constant4,"a",@progbits
	.align	8
	.align		8
.nv.constant4:
        /*0000*/ 	.dword	vprintf
	.align		8
        /*0008*/ 	.dword	$str


//--------------------- .text._Z12helloFromGPUv   --------------------------
	.section	.text._Z12helloFromGPUv,"ax",@progbits
	.align	128
        .global         _Z12helloFromGPUv
        .type           _Z12helloFromGPUv,@function
        .size           _Z12helloFromGPUv,(.L_x_2 - _Z12helloFromGPUv)
        .other          _Z12helloFromGPUv,@"STO_CUDA_ENTRY STV_DEFAULT"
_Z12helloFromGPUv:
.text._Z12helloFromGPUv:
[----:B------:R-:W0:Y:S01]  /*0000*/  LDC R1, c[0x0][0x37c] ;  /* 0x0000df00ff017b82 */ /* 0x000e220000000800 */
[----:B------:R-:W1:Y:S01]  /*0010*/  S2R R0, SR_TID.X ;  /* 0x0000000000007919 */ /* 0x000e620000002100 */
[----:B------:R-:W2:Y:S01]  /*0020*/  LDCU UR4, c[0x0][0x2f8] ;  /* 0x00005f00ff0477ac */ /* 0x000ea20008000800 */
[----:B0-----:R-:W-:Y:S01]  /*0030*/  VIADD R1, R1, 0xfffffff8 ;  /* 0xfffffff801017836 */ /* 0x001fe20000000000 */
[----:B------:R-:W0:Y:S04]  /*0040*/  LDCU UR5, c[0x0][0x2fc] ;  /* 0x00005f80ff0577ac */ /* 0x000e280008000800 */
[----:B--2---:R-:W-:-:S05]  /*0050*/  IADD3 R6, P1, PT, R1, UR4, RZ ;  /* 0x0000000401067c10 */ /* 0x004fca000ff3e0ff */
[----:B0-----:R-:W-:Y:S01]  /*0060*/  IMAD.X R7, RZ, RZ, UR5, P1 ;  /* 0x00000005ff077e24 */ /* 0x001fe200088e06ff */
[----:B-1----:R-:W-:-:S13]  /*0070*/  ISETP.NE.AND P0, PT, R0, 0x5, PT ;  /* 0x000000050000780c */ /* 0x002fda0003f05270 */
[----:B------:R-:W-:Y:S05]  /*0080*/  @P0 EXIT ;  /* 0x000000000000094d */ /* 0x000fea0003800000 */
[----:B------:R-:W-:Y:S01]  /*0090*/  HFMA2 R8, -RZ, RZ, 0, 2.98023223876953125e-07 ;  /* 0x00000005ff087431 */ /* 0x000fe200000001ff */
[----:B------:R-:W-:Y:S01]  /*00a0*/  MOV R0, 0x0 ;  /* 0x0000000000007802 */ /* 0x000fe20000000f00 */
[----:B------:R-:W0:Y:S03]  /*00b0*/  LDCU.64 UR4, c[0x4][0x8] ;  /* 0x01000100ff0477ac */ /* 0x000e260008000a00 */
[----:B------:R1:W2:Y:S01]  /*00c0*/  LDC.64 R2, c[0x4][R0] ;  /* 0x0100000000027b82 */ /* 0x0002a20000000a00 */
[----:B------:R1:W-:Y:S01]  /*00d0*/  STL [R1], R8 ;  /* 0x0000000801007387 */ /* 0x0003e20000100800 */
[----:B0-----:R-:W-:Y:S01]  /*00e0*/  IMAD.U32 R4, RZ, RZ, UR4 ;  /* 0x00000004ff047e24 */ /* 0x001fe2000f8e00ff */
[----:B-1----:R-:W-:-:S07]  /*00f0*/  MOV R5, UR5 ;  /* 0x0000000500057c02 */ /* 0x002fce0008000f00 */
[----:B------:R-:W-:-:S07]  /*0100*/  LEPC R20, `(.L_x_0) ;  /* 0x000000001014794e */ /* 0x000fce0000000000 */
[----:B--2---:R-:W-:Y:S05]  /*0110*/  CALL.ABS.NOINC R2 ;  /* 0x0000000002007343 */ /* 0x004fea0003c00000 */
.L_x_0:
[----:B------:R-:W-:Y:S05]  /*0120*/  EXIT ;  /* 0x000000000000794d */ /* 0x000fea0003800000 */
.L_x_1:
[----:B------:R-:W-:-:S00]  /*0130*/  BRA `(.L_x_1) ;  /* 0xfffffffc00fc7947 */ /* 0x000fc0000383ffff */
[----:B------:R-:W-:-:S00]  /*0140*/  NOP ;  /* 0x0000000000007918 */ /* 0x000fc00000000000 */
        /* <DEDUP_REMOVED lines=11> */
.L_x_2:


//--------------------- .nv.global.init           --------------------------
	.section	.nv.global.init,"aw",@progbits
.nv.global.init:
	.type		$str,@object
	.size		$str,(.L_0 - $str)
$str:
        /*0000*/ 	.byte	0x68, 0x65, 0x6c, 0x6c, 0x6f, 0x20, 0x66, 0x72, 0x6f, 0x6d, 0x20, 0x47, 0x50, 0x55, 0x25, 0x64
        /*0010*/ 	.byte	0x21, 0x0a, 0x00
.L_0:


//--------------------- .nv.shared.reserved.0     --------------------------
	.section	.nv.shared.reserved.0,"aw",@nobits
	.weak		__nv_reservedSMEM_offset_0_alias
	.size		__nv_reservedSMEM_offset_0_alias, 0, 64
	.other		__nv_reservedSMEM_offset_0_alias,@"STO_CUDA_RESERVED_SHARED STV_DEFAULT"
__nv_reservedSMEM_offset_0_alias:
	.zero		0
	.zero		64


//--------------------- .nv.constant0._Z12helloFromGPUv --------------------------
	.section	.nv.constant0._Z12helloFromGPUv,"a",@progbits
	.sectionflags	@""
	.align	4
.nv.constant0._Z12helloFromGPUv:
	.zero		896


//--------------------- SYMBOLS --------------------------

	.type		.nv.reservedSmem.offset0,@object
	.size		.nv.reservedSmem.offset0,0x4
	.type		vprintf,@function
